//
// Generated by NVIDIA NVVM Compiler
//
// Compiler Build ID: CL-36424714
// Cuda compilation tools, release 13.0, V13.0.88
// Based on NVVM 20.0.0
//

.version 9.0
.target sm_100
.address_size 64

	// .globl	_Z11warp_reducePd

.visible .entry _Z11warp_reducePd(
	.param .u64 .ptr .align 1 _Z11warp_reducePd_param_0
)
{
	.reg .pred 	%p<6>;
	.reg .b32 	%r<2>;
	.reg .b64 	%rd<5>;
	.reg .b64 	%fd<16>;

	ld.param.u64 	%rd2, [_Z11warp_reducePd_param_0];
	cvta.to.global.u64 	%rd3, %rd2;
	mov.u32 	%r1, %tid.x;
	mul.wide.u32 	%rd4, %r1, 8;
	add.s64 	%rd1, %rd3, %rd4;
	setp.gt.u32 	%p1, %r1, 15;
	@%p1 bra 	$L__BB0_2;
	ld.global.f64 	%fd1, [%rd1];
	ld.global.f64 	%fd2, [%rd1+128];
	add.f64 	%fd3, %fd1, %fd2;
	st.global.f64 	[%rd1], %fd3;
$L__BB0_2:
	setp.gt.u32 	%p2, %r1, 7;
	@%p2 bra 	$L__BB0_4;
	ld.global.f64 	%fd4, [%rd1];
	ld.global.f64 	%fd5, [%rd1+64];
	add.f64 	%fd6, %fd4, %fd5;
	st.global.f64 	[%rd1], %fd6;
$L__BB0_4:
	setp.gt.u32 	%p3, %r1, 3;
	@%p3 bra 	$L__BB0_6;
	ld.global.f64 	%fd7, [%rd1];
	ld.global.f64 	%fd8, [%rd1+32];
	add.f64 	%fd9, %fd7, %fd8;
	st.global.f64 	[%rd1], %fd9;
$L__BB0_6:
	setp.gt.u32 	%p4, %r1, 1;
	@%p4 bra 	$L__BB0_8;
	ld.global.f64 	%fd10, [%rd1];
	ld.global.f64 	%fd11, [%rd1+16];
	add.f64 	%fd12, %fd10, %fd11;
	st.global.f64 	[%rd1], %fd12;
$L__BB0_8:
	setp.ne.s32 	%p5, %r1, 0;
	@%p5 bra 	$L__BB0_10;
	ld.global.f64 	%fd13, [%rd1];
	ld.global.f64 	%fd14, [%rd1+8];
	add.f64 	%fd15, %fd13, %fd14;
	st.global.f64 	[%rd1], %fd15;
$L__BB0_10:
	ret;

}


// ===== COMPILED SASS (sm_100) =====

	.target	sm_100

	.elftype	@"ET_EXEC"


//--------------------- .note.nv.tkinfo           --------------------------
	.section	.note.nv.tkinfo,"",@"SHT_NOTE"
	.sectionflags	@"SHF_NOTE_NV_TKINFO"
	.tkinfo
        /*0018*/ 	.word	0x00000002
        /*0030*/ 	.string	""
        /*0030*/ 	.string	"ptxas"
        /*0030*/ 	.string	"Cuda compilation tools, release 13.0, V13.0.88"
        /*0030*/ 	.string	"Build cuda_13.0.r13.0/compiler.36424714_0"
        /*0030*/ 	.string	"-arch sm_100 -m 64 "



//--------------------- .note.nv.cuinfo           --------------------------
	.section	.note.nv.cuinfo,"",@"SHT_NOTE"
	.sectionflags	@"SHF_NOTE_NV_CUINFO"
        /*0018*/ 	.short	0x0002
        /*001a*/ 	.short	0x0064
        /*001c*/ 	.short	0x0082
	.zero		2


//--------------------- .nv.info                  --------------------------
	.section	.nv.info,"",@"SHT_CUDA_INFO"
	.align	4


	//----- nvinfo : EIATTR_REGCOUNT
	.align		4
        /*0000*/ 	.byte	0x04, 0x2f
        /*0002*/ 	.short	(.L_1 - .L_0)
	.align		4
.L_0:
        /*0004*/ 	.word	index@(_Z11warp_reducePd)
        /*0008*/ 	.word	0x0000000a


	//----- nvinfo : EIATTR_FRAME_SIZE
	.align		4
.L_1:
        /*000c*/ 	.byte	0x04, 0x11
        /*000e*/ 	.short	(.L_3 - .L_2)
	.align		4
.L_2:
        /*0010*/ 	.word	index@(_Z11warp_reducePd)
        /*0014*/ 	.word	0x00000000


	//----- nvinfo : EIATTR_MIN_STACK_SIZE
	.align		4
.L_3:
        /*0018*/ 	.byte	0x04, 0x12
        /*001a*/ 	.short	(.L_5 - .L_4)
	.align		4
.L_4:
        /*001c*/ 	.word	index@(_Z11warp_reducePd)
        /*0020*/ 	.word	0x00000000
.L_5:


//--------------------- .nv.compat                --------------------------
	.section	.nv.compat,"",@"SHT_CUDA_COMPAT_INFO"
	.align	4
        /*0000*/ 	.byte	0x02, 0x09, 0x00, 0x00, 0x02, 0x02, 0x01, 0x00, 0x02, 0x05, 0x05, 0x00, 0x03, 0x07, 0x01, 0x01
        /*0010*/ 	.byte	0x02, 0x03, 0x00, 0x00, 0x02, 0x06, 0x01, 0x00, 0x04, 0x0b, 0x08, 0x00, 0x01, 0x00, 0x00, 0x00
        /*0020*/ 	.byte	0x00, 0x00, 0x00, 0x00


//--------------------- .nv.info._Z11warp_reducePd --------------------------
	.section	.nv.info._Z11warp_reducePd,"",@"SHT_CUDA_INFO"
	.sectionflags	@""
	.align	4


	//----- nvinfo : EIATTR_CUDA_API_VERSION
	.align		4
        /*0000*/ 	.byte	0x04, 0x37
        /*0002*/ 	.short	(.L_7 - .L_6)
.L_6:
        /*0004*/ 	.word	0x00000082


	//----- nvinfo : EIATTR_KPARAM_INFO
	.align		4
.L_7:
        /*0008*/ 	.byte	0x04, 0x17
        /*000a*/ 	.short	(.L_9 - .L_8)
.L_8:
        /*000c*/ 	.word	0x00000000
        /*0010*/ 	.short	0x0000
        /*0012*/ 	.short	0x0000
        /*0014*/ 	.byte	0x00, 0xf5, 0x21, 0x00


	//----- nvinfo : EIATTR_SPARSE_MMA_MASK
	.align		4
.L_9:
        /*0018*/ 	.byte	0x03, 0x50
        /*001a*/ 	.short	0x0000


	//----- nvinfo : EIATTR_MAXREG_COUNT
	.align		4
        /*001c*/ 	.byte	0x03, 0x1b
        /*001e*/ 	.short	0x00ff


	//----- nvinfo : EIATTR_MERCURY_ISA_VERSION
	.align		4
        /*0020*/ 	.byte	0x03, 0x5f
        /*0022*/ 	.short	0x0101


	//----- nvinfo : EIATTR_VRC_CTA_INIT_COUNT
	.align		4
        /*0024*/ 	.byte	0x02, 0x4a
	.zero		1
	.zero		1


	//----- nvinfo : EIATTR_EXIT_INSTR_OFFSETS
	.align		4
        /*0028*/ 	.byte	0x04, 0x1c
        /*002a*/ 	.short	(.L_11 - .L_10)


	//   ....[0]....
.L_10:
        /*002c*/ 	.word	0x00000260


	//   ....[1]....
        /*0030*/ 	.word	0x000002b0


	//----- nvinfo : EIATTR_CRS_STACK_SIZE
	.align		4
.L_11:
        /*0034*/ 	.byte	0x04, 0x1e
        /*0036*/ 	.short	(.L_13 - .L_12)
.L_12:
        /*0038*/ 	.word	0x00000000


	//----- nvinfo : EIATTR_CBANK_PARAM_SIZE
	.align		4
.L_13:
        /*003c*/ 	.byte	0x03, 0x19
        /*003e*/ 	.short	0x0008


	//----- nvinfo : EIATTR_PARAM_CBANK
	.align		4
        /*0040*/ 	.byte	0x04, 0x0a
        /*0042*/ 	.short	(.L_15 - .L_14)
	.align		4
.L_14:
        /*0044*/ 	.word	index@(.nv.constant0._Z11warp_reducePd)
        /*0048*/ 	.short	0x0380
        /*004a*/ 	.short	0x0008


	//----- nvinfo : EIATTR_SW_WAR
	.align		4
.L_15:
        /*004c*/ 	.byte	0x04, 0x36
        /*004e*/ 	.short	(.L_17 - .L_16)
.L_16:
        /*0050*/ 	.word	0x00000008
.L_17:


//--------------------- .nv.callgraph             --------------------------
	.section	.nv.callgraph,"",@"SHT_CUDA_CALLGRAPH"
	.align	4
	.sectionentsize	8
	.align		4
        /*0000*/ 	.word	0x00000000
	.align		4
        /*0004*/ 	.word	0xffffffff
	.align		4
        /*0008*/ 	.word	0x00000000
	.align		4
        /*000c*/ 	.word	0xfffffffe
	.align		4
        /*0010*/ 	.word	0x00000000
	.align		4
        /*0014*/ 	.word	0xfffffffd
	.align		4
        /*0018*/ 	.word	0x00000000
	.align		4
        /*001c*/ 	.word	0xfffffffc


//--------------------- .text._Z11warp_reducePd   --------------------------
	.section	.text._Z11warp_reducePd,"ax",@progbits
	.align	128
        .global         _Z11warp_reducePd
        .type           _Z11warp_reducePd,@function
        .size           _Z11warp_reducePd,(.L_x_9 - _Z11warp_reducePd)
        .other          _Z11warp_reducePd,@"STO_CUDA_ENTRY STV_DEFAULT"
_Z11warp_reducePd:
.text._Z11warp_reducePd:
[----:B------:R-:W-:Y:S01]  /*0000*/  LDC R1, c[0x0][0x37c] ;  /* 0x0000df00ff017b82 */ /* 0x000fe20000000800 */
[----:B------:R-:W0:Y:S07]  /*0010*/  S2R R5, SR_TID.X ;  /* 0x0000000000057919 */ /* 0x000e2e0000002100 */
[----:B------:R-:W1:Y:S01]  /*0020*/  LDC.64 R2, c[0x0][0x380] ;  /* 0x0000e000ff027b82 */ /* 0x000e620000000a00 */
[----:B------:R-:W2:Y:S01]  /*0030*/  LDCU.64 UR4, c[0x0][0x358] ;  /* 0x00006b00ff0477ac */ /* 0x000ea20008000a00 */
[----:B------:R-:W-:Y:S01]  /*0040*/  BSSY.RECONVERGENT B0, `(.L_x_0) ;  /* 0x000000c000007945 */ /* 0x000fe20003800200 */
[C---:B0-----:R-:W-:Y:S01]  /*0050*/  ISETP.GT.U32.AND P0, PT, R5.reuse, 0xf, PT ;  /* 0x0000000f0500780c */ /* 0x041fe20003f04070 */
[C---:B-1----:R-:W-:Y:S01]  /*0060*/  IMAD.WIDE.U32 R2, R5.reuse, 0x8, R2 ;  /* 0x0000000805027825 */ /* 0x042fe200078e0002 */
[----:B------:R-:W-:-:S02]  /*0070*/  ISETP.GT.U32.AND P1, PT, R5, 0x7, PT ;  /* 0x000000070500780c */ /* 0x000fc40003f24070 */
[C---:B------:R-:W-:Y:S02]  /*0080*/  ISETP.GT.U32.AND P2, PT, R5.reuse, 0x3, PT ;  /* 0x000000030500780c */ /* 0x040fe40003f44070 */
[C---:B------:R-:W-:Y:S02]  /*0090*/  ISETP.GT.U32.AND P3, PT, R5.reuse, 0x1, PT ;  /* 0x000000010500780c */ /* 0x040fe40003f64070 */
[----:B------:R-:W-:-:S05]  /*00a0*/  ISETP.NE.AND P4, PT, R5, RZ, PT ;  /* 0x000000ff0500720c */ /* 0x000fca0003f85270 */
[----:B--2---:R-:W-:Y:S08]  /*00b0*/  @P0 BRA `(.L_x_1) ;  /* 0x0000000000100947 */ /* 0x004ff00003800000 */
[----:B------:R-:W2:Y:S04]  /*00c0*/  LDG.E.64 R4, desc[UR4][R2.64] ;  /* 0x0000000402047981 */ /* 0x000ea8000c1e1b00 */
[----:B------:R-:W2:Y:S02]  /*00d0*/  LDG.E.64 R6, desc[UR4][R2.64+0x80] ;  /* 0x0000800402067981 */ /* 0x000ea4000c1e1b00 */
[----:B--2---:R-:W-:-:S07]  /*00e0*/  DADD R4, R4, R6 ;  /* 0x0000000004047229 */ /* 0x004fce0000000006 */
[----:B------:R0:W-:Y:S04]  /*00f0*/  STG.E.64 desc[UR4][R2.64], R4 ;  /* 0x0000000402007986 */ /* 0x0001e8000c101b04 */
.L_x_1:
[----:B------:R-:W-:Y:S05]  /*0100*/  BSYNC.RECONVERGENT B0 ;  /* 0x0000000000007941 */ /* 0x000fea0003800200 */
.L_x_0:
[----:B------:R-:W-:Y:S04]  /*0110*/  BSSY.RECONVERGENT B0, `(.L_x_2) ;  /* 0x0000006000007945 */ /* 0x000fe80003800200 */
[----:B------:R-:W-:Y:S05]  /*0120*/  @P1 BRA `(.L_x_3) ;  /* 0x0000000000101947 */ /* 0x000fea0003800000 */
[----:B------:R-:W2:Y:S04]  /*0130*/  LDG.E.64 R6, desc[UR4][R2.64] ;  /* 0x0000000402067981 */ /* 0x000ea8000c1e1b00 */
[----:B0-----:R-:W2:Y:S02]  /*0140*/  LDG.E.64 R4, desc[UR4][R2.64+0x40] ;  /* 0x0000400402047981 */ /* 0x001ea4000c1e1b00 */
[----:B--2---:R-:W-:-:S07]  /*0150*/  DADD R4, R4, R6 ;  /* 0x0000000004047229 */ /* 0x004fce0000000006 */
[----:B------:R1:W-:Y:S04]  /*0160*/  STG.E.64 desc[UR4][R2.64], R4 ;  /* 0x0000000402007986 */ /* 0x0003e8000c101b04 */
.L_x_3:
[----:B------:R-:W-:Y:S05]  /*0170*/  BSYNC.RECONVERGENT B0 ;  /* 0x0000000000007941 */ /* 0x000fea0003800200 */
.L_x_2:
[----:B------:R-:W-:Y:S04]  /*0180*/  BSSY.RECONVERGENT B0, `(.L_x_4) ;  /* 0x0000006000007945 */ /* 0x000fe80003800200 */
[----:B------:R-:W-:Y:S05]  /*0190*/  @P2 BRA `(.L_x_5) ;  /* 0x0000000000102947 */ /* 0x000fea0003800000 */
[----:B------:R-:W2:Y:S04]  /*01a0*/  LDG.E.64 R6, desc[UR4][R2.64] ;  /* 0x0000000402067981 */ /* 0x000ea8000c1e1b00 */
[----:B01----:R-:W2:Y:S02]  /*01b0*/  LDG.E.64 R4, desc[UR4][R2.64+0x20] ;  /* 0x0000200402047981 */ /* 0x003ea4000c1e1b00 */
[----:B--2---:R-:W-:-:S07]  /*01c0*/  DADD R4, R4, R6 ;  /* 0x0000000004047229 */ /* 0x004fce0000000006 */
[----:B------:R2:W-:Y:S04]  /*01d0*/  STG.E.64 desc[UR4][R2.64], R4 ;  /* 0x0000000402007986 */ /* 0x0005e8000c101b04 */
.L_x_5:
[----:B------:R-:W-:Y:S05]  /*01e0*/  BSYNC.RECONVERGENT B0 ;  /* 0x0000000000007941 */ /* 0x000fea0003800200 */
.L_x_4:
[----:B------:R-:W-:Y:S04]  /*01f0*/  BSSY.RECONVERGENT B0, `(.L_x_6) ;  /* 0x0000006000007945 */ /* 0x000fe80003800200 */
[----:B------:R-:W-:Y:S05]  /*0200*/  @P3 BRA `(.L_x_7) ;  /* 0x0000000000103947 */ /* 0x000fea0003800000 */
[----:B------:R-:W3:Y:S04]  /*0210*/  LDG.E.64 R6, desc[UR4][R2.64] ;  /* 0x0000000402067981 */ /* 0x000ee8000c1e1b00 */
[----:B012---:R-:W3:Y:S02]  /*0220*/  LDG.E.64 R4, desc[UR4][R2.64+0x10] ;  /* 0x0000100402047981 */ /* 0x007ee4000c1e1b00 */
[----:B---3--:R-:W-:-:S07]  /*0230*/  DADD R4, R4, R6 ;  /* 0x0000000004047229 */ /* 0x008fce0000000006 */
[----:B------:R3:W-:Y:S04]  /*0240*/  STG.E.64 desc[UR4][R2.64], R4 ;  /* 0x0000000402007986 */ /* 0x0007e8000c101b04 */
.L_x_7:
[----:B------:R-:W-:Y:S05]  /*0250*/  BSYNC.RECONVERGENT B0 ;  /* 0x0000000000007941 */ /* 0x000fea0003800200 */
.L_x_6:
[----:B------:R-:W-:Y:S05]  /*0260*/  @P4 EXIT ;  /* 0x000000000000494d */ /* 0x000fea0003800000 */
[----:B------:R-:W4:Y:S04]  /*0270*/  LDG.E.64 R6, desc[UR4][R2.64] ;  /* 0x0000000402067981 */ /* 0x000f28000c1e1b00 */
[----:B0123--:R-:W4:Y:S02]  /*0280*/  LDG.E.64 R4, desc[UR4][R2.64+0x8] ;  /* 0x0000080402047981 */ /* 0x00ff24000c1e1b00 */
[----:B----4-:R-:W-:-:S07]  /*0290*/  DADD R4, R4, R6 ;  /* 0x0000000004047229 */ /* 0x010fce0000000006 */
[----:B------:R-:W-:Y:S01]  /*02a0*/  STG.E.64 desc[UR4][R2.64], R4 ;  /* 0x0000000402007986 */ /* 0x000fe2000c101b04 */
[----:B------:R-:W-:Y:S05]  /*02b0*/  EXIT ;  /* 0x000000000000794d */ /* 0x000fea0003800000 */
.L_x_8:
[----:B------:R-:W-:-:S00]  /*02c0*/  BRA `(.L_x_8) ;  /* 0xfffffffc00fc7947 */ /* 0x000fc0000383ffff */
[----:B------:R-:W-:-:S00]  /*02d0*/  NOP ;  /* 0x0000000000007918 */ /* 0x000fc00000000000 */
        /* <DEDUP_REMOVED lines=10> */
.L_x_9:


//--------------------- .nv.shared.reserved.0     --------------------------
	.section	.nv.shared.reserved.0,"aw",@nobits
	.weak		__nv_reservedSMEM_offset_0_alias
	.size		__nv_reservedSMEM_offset_0_alias, 0, 64
	.other		__nv_reservedSMEM_offset_0_alias,@"STO_CUDA_RESERVED_SHARED STV_DEFAULT"
__nv_reservedSMEM_offset_0_alias:
	.zero		0
	.zero		64


//--------------------- .nv.constant0._Z11warp_reducePd --------------------------
	.section	.nv.constant0._Z11warp_reducePd,"a",@progbits
	.sectionflags	@""
	.align	4
.nv.constant0._Z11warp_reducePd:
	.zero		904


//--------------------- SYMBOLS --------------------------

	.type		.nv.reservedSmem.offset0,@object
	.size		.nv.reservedSmem.offset0,0x4
